	.headerflags	@"EF_CUDA_TEXMODE_UNIFIED EF_CUDA_64BIT_ADDRESS EF_CUDA_ACCELERATORS EF_CUDA_SM90 EF_CUDA_VIRTUAL_SM(EF_CUDA_SM90)"
	.elftype	@"ET_EXEC"


//--------------------- .nv.info                  --------------------------
	.section	.nv.info,"",@"SHT_CUDA_INFO"
	.align	4


	//----- nvinfo : EIATTR_REGCOUNT
	.align		4
        /*0000*/ 	.byte	0x04, 0x2f
        /*0002*/ 	.short	(.L_1 - .L_0)
	.align		4
.L_0:
        /*0004*/ 	.word	index@(triton_poi_fused__to_copy_26)
        /*0008*/ 	.word	0x0000000a


	//----- nvinfo : EIATTR_MIN_STACK_SIZE
	.align		4
.L_1:
        /*000c*/ 	.byte	0x04, 0x12
        /*000e*/ 	.short	(.L_3 - .L_2)
	.align		4
.L_2:
        /*0010*/ 	.word	index@(triton_poi_fused__to_copy_26)
        /*0014*/ 	.word	0x00000000


	//----- nvinfo : EIATTR_FRAME_SIZE
	.align		4
.L_3:
        /*0018*/ 	.byte	0x04, 0x11
        /*001a*/ 	.short	(.L_5 - .L_4)
	.align		4
.L_4:
        /*001c*/ 	.word	index@(triton_poi_fused__to_copy_26)
        /*0020*/ 	.word	0x00000000


	//----- nvinfo : EIATTR_MIN_STACK_SIZE
	.align		4
.L_5:
        /*0024*/ 	.byte	0x04, 0x12
        /*0026*/ 	.short	(.L_7 - .L_6)
	.align		4
.L_6:
        /*0028*/ 	.word	index@(triton_poi_fused__to_copy_26)
        /*002c*/ 	.word	0x00000000
.L_7:


//--------------------- .nv.info.triton_poi_fused__to_copy_26 --------------------------
	.section	.nv.info.triton_poi_fused__to_copy_26,"",@"SHT_CUDA_INFO"
	.sectionflags	@""
	.align	4


	//----- nvinfo : EIATTR_CUDA_API_VERSION
	.align		4
        /*0000*/ 	.byte	0x04, 0x37
        /*0002*/ 	.short	(.L_9 - .L_8)
.L_8:
        /*0004*/ 	.word	0x0000007c


	//----- nvinfo : EIATTR_KPARAM_INFO
	.align		4
.L_9:
        /*0008*/ 	.byte	0x04, 0x17
        /*000a*/ 	.short	(.L_11 - .L_10)
.L_10:
        /*000c*/ 	.word	0x00000000
        /*0010*/ 	.short	0x0001
        /*0012*/ 	.short	0x0008
        /*0014*/ 	.byte	0x00, 0xf0, 0x11, 0x00


	//----- nvinfo : EIATTR_KPARAM_INFO
	.align		4
.L_11:
        /*0018*/ 	.byte	0x04, 0x17
        /*001a*/ 	.short	(.L_13 - .L_12)
.L_12:
        /*001c*/ 	.word	0x00000000
        /*0020*/ 	.short	0x0000
        /*0022*/ 	.short	0x0000
        /*0024*/ 	.byte	0x00, 0xf4, 0x21, 0x00


	//----- nvinfo : EIATTR_SPARSE_MMA_MASK
	.align		4
.L_13:
        /*0028*/ 	.byte	0x03, 0x50
        /*002a*/ 	.short	0x0000


	//----- nvinfo : EIATTR_MAXREG_COUNT
	.align		4
        /*002c*/ 	.byte	0x03, 0x1b
        /*002e*/ 	.short	0x00ff


	//----- nvinfo : EIATTR_EXIT_INSTR_OFFSETS
	.align		4
        /*0030*/ 	.byte	0x04, 0x1c
        /*0032*/ 	.short	(.L_15 - .L_14)


	//   ....[0]....
.L_14:
        /*0034*/ 	.word	0x00000100


	//   ....[1]....
        /*0038*/ 	.word	0x00000130


	//----- nvinfo : EIATTR_REQNTID
	.align		4
.L_15:
        /*003c*/ 	.byte	0x04, 0x10
        /*003e*/ 	.short	(.L_17 - .L_16)
.L_16:
        /*0040*/ 	.word	0x00000020
        /*0044*/ 	.word	0x00000001
        /*0048*/ 	.word	0x00000001


	//----- nvinfo : EIATTR_CBANK_PARAM_SIZE
	.align		4
.L_17:
        /*004c*/ 	.byte	0x03, 0x19
        /*004e*/ 	.short	0x000c


	//----- nvinfo : EIATTR_PARAM_CBANK
	.align		4
        /*0050*/ 	.byte	0x04, 0x0a
        /*0052*/ 	.short	(.L_19 - .L_18)
	.align		4
.L_18:
        /*0054*/ 	.word	index@(.nv.constant0.triton_poi_fused__to_copy_26)
        /*0058*/ 	.short	0x0210
        /*005a*/ 	.short	0x000c


	//----- nvinfo : EIATTR_SW_WAR
	.align		4
.L_19:
        /*005c*/ 	.byte	0x04, 0x36
        /*005e*/ 	.short	(.L_21 - .L_20)
.L_20:
        /*0060*/ 	.word	0x00000008
.L_21:


//--------------------- .nv.callgraph             --------------------------
	.section	.nv.callgraph,"",@"SHT_CUDA_CALLGRAPH"
	.align	4
	.sectionentsize	8
	.align		4
        /*0000*/ 	.word	0x00000000
	.align		4
        /*0004*/ 	.word	0xffffffff
	.align		4
        /*0008*/ 	.word	0x00000000
	.align		4
        /*000c*/ 	.word	0xfffffffe
	.align		4
        /*0010*/ 	.word	0x00000000
	.align		4
        /*0014*/ 	.word	0xfffffffd
	.align		4
        /*0018*/ 	.word	0x00000000
	.align		4
        /*001c*/ 	.word	0xfffffffc


//--------------------- .text.triton_poi_fused__to_copy_26 --------------------------
	.section	.text.triton_poi_fused__to_copy_26,"ax",@progbits
	.align	128
        .global         triton_poi_fused__to_copy_26
        .type           triton_poi_fused__to_copy_26,@function
        .size           triton_poi_fused__to_copy_26,(.L_x_1 - triton_poi_fused__to_copy_26)
        .other          triton_poi_fused__to_copy_26,@"STO_CUDA_ENTRY STV_DEFAULT"
triton_poi_fused__to_copy_26:
.text.triton_poi_fused__to_copy_26:
[----:B------:R-:W0:Y:S02]  /*0000*/  LDC R1, c[0x0][0x28] ;  /* 0x00000a00ff017b82 */ /* 0x000e240000000800 */
[----:B------:R-:W1:Y:S01]  /*0010*/  S2R R6, SR_TID.X ;  /* 0x0000000000067919 */ /* 0x000e620000002100 */
[----:B------:R-:W-:Y:S01]  /*0020*/  IMAD.MOV.U32 R7, RZ, RZ, 0x3f000000 ;  /* 0x3f000000ff077424 */ /* 0x000fe200078e00ff */
[----:B------:R-:W2:Y:S01]  /*0030*/  LDC.64 R2, c[0x0][0x210] ;  /* 0x00008400ff027b82 */ /* 0x000ea20000000a00 */
[----:B------:R-:W3:Y:S01]  /*0040*/  S2R R5, SR_CTAID.X ;  /* 0x0000000000057919 */ /* 0x000ee20000002500 */
[C---:B-1----:R-:W-:Y:S02]  /*0050*/  LOP3.LUT R0, R6.reuse, 0xf, RZ, 0xc0, !PT ;  /* 0x0000000f06007812 */ /* 0x042fe400078ec0ff */
[----:B------:R-:W-:-:S03]  /*0060*/  LOP3.LUT P0, RZ, R6, 0x10, RZ, 0xc0, !PT ;  /* 0x0000001006ff7812 */ /* 0x000fc6000780c0ff */
[----:B---3--:R-:W-:-:S04]  /*0070*/  IMAD R5, R5, 0x10, R0 ;  /* 0x0000001005057824 */ /* 0x008fc800078e0200 */
[C---:B--2---:R-:W-:Y:S01]  /*0080*/  IMAD.WIDE R2, R5.reuse, 0x8, R2 ;  /* 0x0000000805027825 */ /* 0x044fe200078e0202 */
[----:B------:R-:W-:Y:S02]  /*0090*/  I2FP.F32.S32 R0, R5 ;  /* 0x0000000500007245 */ /* 0x000fe40000201400 */
[----:B------:R-:W-:-:S03]  /*00a0*/  ISETP.LT.AND P0, PT, R5, 0x10, !P0 ;  /* 0x000000100500780c */ /* 0x000fc60004701270 */
[----:B------:R-:W-:-:S04]  /*00b0*/  FADD R0, R0, 0.5 ;  /* 0x3f00000000007421 */ /* 0x000fc80000000000 */
[----:B------:R-:W-:-:S05]  /*00c0*/  FFMA R0, R0, R7, -0.5 ;  /* 0xbf00000000007423 */ /* 0x000fca0000000007 */
[----:B------:R-:W-:-:S04]  /*00d0*/  FMNMX R0, RZ, R0, !PT ;  /* 0x00000000ff007209 */ /* 0x000fc80007800000 */
[----:B------:R-:W1:Y:S02]  /*00e0*/  F2I.TRUNC.NTZ R4, R0 ;  /* 0x0000000000047305 */ /* 0x000e64000020f100 */
[----:B-1----:R-:W-:Y:S01]  /*00f0*/  SHF.R.S32.HI R5, RZ, 0x1f, R4 ;  /* 0x0000001fff057819 */ /* 0x002fe20000011404 */
[----:B------:R-:W-:Y:S06]  /*0100*/  @!P0 EXIT ;  /* 0x000000000000894d */ /* 0x000fec0003800000 */
[----:B------:R-:W-:Y:S02]  /*0110*/  ULDC.64 UR4, c[0x0][0x208] ;  /* 0x0000820000047ab9 */ /* 0x000fe40000000a00 */
[----:B------:R-:W-:Y:S01]  /*0120*/  STG.E.64 desc[UR4][R2.64], R4 ;  /* 0x0000000402007986 */ /* 0x000fe2000c101b04 */
[----:B------:R-:W-:Y:S05]  /*0130*/  EXIT ;  /* 0x000000000000794d */ /* 0x000fea0003800000 */
.L_x_0:
[----:B------:R-:W-:-:S00]  /*0140*/  BRA `(.L_x_0) ;  /* 0xfffffffc00fc7947 */ /* 0x000fc0000383ffff */
[----:B------:R-:W-:-:S00]  /*0150*/  NOP ;  /* 0x0000000000007918 */ /* 0x000fc00000000000 */
        /* <DEDUP_REMOVED lines=10> */
.L_x_1:


//--------------------- .nv.constant0.triton_poi_fused__to_copy_26 --------------------------
	.section	.nv.constant0.triton_poi_fused__to_copy_26,"a",@progbits
	.sectionflags	@""
	.align	4
.nv.constant0.triton_poi_fused__to_copy_26:
	.zero		540
